	.headerflags	@"EF_CUDA_TEXMODE_UNIFIED EF_CUDA_64BIT_ADDRESS EF_CUDA_ACCELERATORS EF_CUDA_SM90 EF_CUDA_VIRTUAL_SM(EF_CUDA_SM90)"
	.elftype	@"ET_EXEC"


//--------------------- .nv.info                  --------------------------
	.section	.nv.info,"",@"SHT_CUDA_INFO"
	.align	4


	//----- nvinfo : EIATTR_REGCOUNT
	.align		4
        /*0000*/ 	.byte	0x04, 0x2f
        /*0002*/ 	.short	(.L_3 - .L_2)
	.align		4
.L_2:
        /*0004*/ 	.word	index@(triton_poi_fused__native_batch_norm_legit_no_training_add_mul_relu_7)
        /*0008*/ 	.word	0x0000002f


	//----- nvinfo : EIATTR_MIN_STACK_SIZE
	.align		4
.L_3:
        /*000c*/ 	.byte	0x04, 0x12
        /*000e*/ 	.short	(.L_5 - .L_4)
	.align		4
.L_4:
        /*0010*/ 	.word	index@(triton_poi_fused__native_batch_norm_legit_no_training_add_mul_relu_7)
        /*0014*/ 	.word	0x00000000


	//----- nvinfo : EIATTR_FRAME_SIZE
	.align		4
.L_5:
        /*0018*/ 	.byte	0x04, 0x11
        /*001a*/ 	.short	(.L_7 - .L_6)
	.align		4
.L_6:
        /*001c*/ 	.word	index@(triton_poi_fused__native_batch_norm_legit_no_training_add_mul_relu_7)
        /*0020*/ 	.word	0x00000000


	//----- nvinfo : EIATTR_MIN_STACK_SIZE
	.align		4
.L_7:
        /*0024*/ 	.byte	0x04, 0x12
        /*0026*/ 	.short	(.L_9 - .L_8)
	.align		4
.L_8:
        /*0028*/ 	.word	index@(triton_poi_fused__native_batch_norm_legit_no_training_add_mul_relu_7)
        /*002c*/ 	.word	0x00000000
.L_9:


//--------------------- .nv.info.triton_poi_fused__native_batch_norm_legit_no_training_add_mul_relu_7 --------------------------
	.section	.nv.info.triton_poi_fused__native_batch_norm_legit_no_training_add_mul_relu_7,"",@"SHT_CUDA_INFO"
	.sectionflags	@""
	.align	4


	//----- nvinfo : EIATTR_CUDA_API_VERSION
	.align		4
        /*0000*/ 	.byte	0x04, 0x37
        /*0002*/ 	.short	(.L_11 - .L_10)
.L_10:
        /*0004*/ 	.word	0x0000007c


	//----- nvinfo : EIATTR_KPARAM_INFO
	.align		4
.L_11:
        /*0008*/ 	.byte	0x04, 0x17
        /*000a*/ 	.short	(.L_13 - .L_12)
.L_12:
        /*000c*/ 	.word	0x00000000
        /*0010*/ 	.short	0x000a
        /*0012*/ 	.short	0x004c
        /*0014*/ 	.byte	0x00, 0xf0, 0x11, 0x00


	//----- nvinfo : EIATTR_KPARAM_INFO
	.align		4
.L_13:
        /*0018*/ 	.byte	0x04, 0x17
        /*001a*/ 	.short	(.L_15 - .L_14)
.L_14:
        /*001c*/ 	.word	0x00000000
        /*0020*/ 	.short	0x0009
        /*0022*/ 	.short	0x0048
        /*0024*/ 	.byte	0x00, 0xf0, 0x11, 0x00


	//----- nvinfo : EIATTR_KPARAM_INFO
	.align		4
.L_15:
        /*0028*/ 	.byte	0x04, 0x17
        /*002a*/ 	.short	(.L_17 - .L_16)
.L_16:
        /*002c*/ 	.word	0x00000000
        /*0030*/ 	.short	0x0008
        /*0032*/ 	.short	0x0040
        /*0034*/ 	.byte	0x00, 0xf4, 0x21, 0x00


	//----- nvinfo : EIATTR_KPARAM_INFO
	.align		4
.L_17:
        /*0038*/ 	.byte	0x04, 0x17
        /*003a*/ 	.short	(.L_19 - .L_18)
.L_18:
        /*003c*/ 	.word	0x00000000
        /*0040*/ 	.short	0x0007
        /*0042*/ 	.short	0x0038
        /*0044*/ 	.byte	0x00, 0xf4, 0x21, 0x00


	//----- nvinfo : EIATTR_KPARAM_INFO
	.align		4
.L_19:
        /*0048*/ 	.byte	0x04, 0x17
        /*004a*/ 	.short	(.L_21 - .L_20)
.L_20:
        /*004c*/ 	.word	0x00000000
        /*0050*/ 	.short	0x0006
        /*0052*/ 	.short	0x0030
        /*0054*/ 	.byte	0x00, 0xf4, 0x21, 0x00


	//----- nvinfo : EIATTR_KPARAM_INFO
	.align		4
.L_21:
        /*0058*/ 	.byte	0x04, 0x17
        /*005a*/ 	.short	(.L_23 - .L_22)
.L_22:
        /*005c*/ 	.word	0x00000000
        /*0060*/ 	.short	0x0005
        /*0062*/ 	.short	0x0028
        /*0064*/ 	.byte	0x00, 0xf4, 0x21, 0x00


	//----- nvinfo : EIATTR_KPARAM_INFO
	.align		4
.L_23:
        /*0068*/ 	.byte	0x04, 0x17
        /*006a*/ 	.short	(.L_25 - .L_24)
.L_24:
        /*006c*/ 	.word	0x00000000
        /*0070*/ 	.short	0x0004
        /*0072*/ 	.short	0x0020
        /*0074*/ 	.byte	0x00, 0xf4, 0x21, 0x00


	//----- nvinfo : EIATTR_KPARAM_INFO
	.align		4
.L_25:
        /*0078*/ 	.byte	0x04, 0x17
        /*007a*/ 	.short	(.L_27 - .L_26)
.L_26:
        /*007c*/ 	.word	0x00000000
        /*0080*/ 	.short	0x0003
        /*0082*/ 	.short	0x0018
        /*0084*/ 	.byte	0x00, 0xf4, 0x21, 0x00


	//----- nvinfo : EIATTR_KPARAM_INFO
	.align		4
.L_27:
        /*0088*/ 	.byte	0x04, 0x17
        /*008a*/ 	.short	(.L_29 - .L_28)
.L_28:
        /*008c*/ 	.word	0x00000000
        /*0090*/ 	.short	0x0002
        /*0092*/ 	.short	0x0010
        /*0094*/ 	.byte	0x00, 0xf4, 0x21, 0x00


	//----- nvinfo : EIATTR_KPARAM_INFO
	.align		4
.L_29:
        /*0098*/ 	.byte	0x04, 0x17
        /*009a*/ 	.short	(.L_31 - .L_30)
.L_30:
        /*009c*/ 	.word	0x00000000
        /*00a0*/ 	.short	0x0001
        /*00a2*/ 	.short	0x0008
        /*00a4*/ 	.byte	0x00, 0xf4, 0x21, 0x00


	//----- nvinfo : EIATTR_KPARAM_INFO
	.align		4
.L_31:
        /*00a8*/ 	.byte	0x04, 0x17
        /*00aa*/ 	.short	(.L_33 - .L_32)
.L_32:
        /*00ac*/ 	.word	0x00000000
        /*00b0*/ 	.short	0x0000
        /*00b2*/ 	.short	0x0000
        /*00b4*/ 	.byte	0x00, 0xf4, 0x21, 0x00


	//----- nvinfo : EIATTR_SPARSE_MMA_MASK
	.align		4
.L_33:
        /*00b8*/ 	.byte	0x03, 0x50
        /*00ba*/ 	.short	0x0000


	//----- nvinfo : EIATTR_MAXREG_COUNT
	.align		4
        /*00bc*/ 	.byte	0x03, 0x1b
        /*00be*/ 	.short	0x00ff


	//----- nvinfo : EIATTR_EXIT_INSTR_OFFSETS
	.align		4
        /*00c0*/ 	.byte	0x04, 0x1c
        /*00c2*/ 	.short	(.L_35 - .L_34)


	//   ....[0]....
.L_34:
        /*00c4*/ 	.word	0x00001450


	//   ....[1]....
        /*00c8*/ 	.word	0x00001500


	//----- nvinfo : EIATTR_REQNTID
	.align		4
.L_35:
        /*00cc*/ 	.byte	0x04, 0x10
        /*00ce*/ 	.short	(.L_37 - .L_36)
.L_36:
        /*00d0*/ 	.word	0x00000080
        /*00d4*/ 	.word	0x00000001
        /*00d8*/ 	.word	0x00000001


	//----- nvinfo : EIATTR_CBANK_PARAM_SIZE
	.align		4
.L_37:
        /*00dc*/ 	.byte	0x03, 0x19
        /*00de*/ 	.short	0x0050


	//----- nvinfo : EIATTR_PARAM_CBANK
	.align		4
        /*00e0*/ 	.byte	0x04, 0x0a
        /*00e2*/ 	.short	(.L_39 - .L_38)
	.align		4
.L_38:
        /*00e4*/ 	.word	index@(.nv.constant0.triton_poi_fused__native_batch_norm_legit_no_training_add_mul_relu_7)
        /*00e8*/ 	.short	0x0210
        /*00ea*/ 	.short	0x0050


	//----- nvinfo : EIATTR_SW_WAR
	.align		4
.L_39:
        /*00ec*/ 	.byte	0x04, 0x36
        /*00ee*/ 	.short	(.L_41 - .L_40)
.L_40:
        /*00f0*/ 	.word	0x00000008
.L_41:


//--------------------- .nv.callgraph             --------------------------
	.section	.nv.callgraph,"",@"SHT_CUDA_CALLGRAPH"
	.align	4
	.sectionentsize	8
	.align		4
        /*0000*/ 	.word	0x00000000
	.align		4
        /*0004*/ 	.word	0xffffffff
	.align		4
        /*0008*/ 	.word	0x00000000
	.align		4
        /*000c*/ 	.word	0xfffffffe
	.align		4
        /*0010*/ 	.word	0x00000000
	.align		4
        /*0014*/ 	.word	0xfffffffd
	.align		4
        /*0018*/ 	.word	0x00000000
	.align		4
        /*001c*/ 	.word	0xfffffffc


//--------------------- .nv.constant4             --------------------------
	.section	.nv.constant4,"a",@progbits
	.align	8
	.align		8
.nv.constant4:
        /*0000*/ 	.dword	_$_str
	.align		8
        /*0008*/ 	.dword	_$_str_$_2


//--------------------- .text.triton_poi_fused__native_batch_norm_legit_no_training_add_mul_relu_7 --------------------------
	.section	.text.triton_poi_fused__native_batch_norm_legit_no_training_add_mul_relu_7,"ax",@progbits
	.sectionflags	@"SHF_BARRIERS=1"
	.align	128
        .global         triton_poi_fused__native_batch_norm_legit_no_training_add_mul_relu_7
        .type           triton_poi_fused__native_batch_norm_legit_no_training_add_mul_relu_7,@function
        .size           triton_poi_fused__native_batch_norm_legit_no_training_add_mul_relu_7,(.L_x_1 - triton_poi_fused__native_batch_norm_legit_no_training_add_mul_relu_7)
        .other          triton_poi_fused__native_batch_norm_legit_no_training_add_mul_relu_7,@"STO_CUDA_ENTRY STV_DEFAULT"
triton_poi_fused__native_batch_norm_legit_no_training_add_mul_relu_7:
.text.triton_poi_fused__native_batch_norm_legit_no_training_add_mul_relu_7:
[----:B------:R-:W0:Y:S08]  /*0000*/  LDC R1, c[0x0][0x28] ;  /* 0x00000a00ff017b82 */ /* 0x000e300000000800 */
[----:B------:R-:W1:Y:S01]  /*0010*/  S2UR UR10, SR_CTAID.Y ;  /* 0x00000000000a79c3 */ /* 0x000e620000002600 */
[----:B------:R-:W2:Y:S01]  /*0020*/  S2R R40, SR_TID.X ;  /* 0x0000000000287919 */ /* 0x000ea20000002100 */
[----:B------:R-:W-:Y:S01]  /*0030*/  HFMA2.MMA R5, -RZ, RZ, 0, 6.866455078125e-05 ;  /* 0x00000480ff057435 */ /* 0x000fe200000001ff */
[----:B------:R-:W-:Y:S01]  /*0040*/  IMAD.MOV.U32 R2, RZ, RZ, 0x480 ;  /* 0x00000480ff027424 */ /* 0x000fe200078e00ff */
[----:B------:R-:W-:Y:S01]  /*0050*/  MOV R9, 0x480 ;  /* 0x0000048000097802 */ /* 0x000fe20000000f00 */
[----:B------:R-:W-:Y:S01]  /*0060*/  IMAD.MOV.U32 R7, RZ, RZ, 0x480 ;  /* 0x00000480ff077424 */ /* 0x000fe200078e00ff */
[----:B------:R-:W-:Y:S01]  /*0070*/  HFMA2.MMA R10, -RZ, RZ, 0, 6.866455078125e-05 ;  /* 0x00000480ff0a7435 */ /* 0x000fe200000001ff */
[----:B------:R-:W-:Y:S01]  /*0080*/  CS2R R32, SRZ ;  /* 0x0000000000207805 */ /* 0x000fe2000001ff00 */
[----:B------:R-:W3:Y:S01]  /*0090*/  S2UR UR11, SR_CTAID.X ;  /* 0x00000000000b79c3 */ /* 0x000ee20000002500 */
[----:B------:R-:W-:-:S02]  /*00a0*/  CS2R R30, SRZ ;  /* 0x00000000001e7805 */ /* 0x000fc4000001ff00 */
[----:B------:R-:W-:Y:S01]  /*00b0*/  MOV R17, RZ ;  /* 0x000000ff00117202 */ /* 0x000fe20000000f00 */
[----:B------:R-:W-:Y:S01]  /*00c0*/  IMAD.MOV.U32 R8, RZ, RZ, 0x480 ;  /* 0x00000480ff087424 */ /* 0x000fe200078e00ff */
[----:B------:R-:W-:-:S03]  /*00d0*/  ULDC.64 UR12, c[0x0][0x208] ;  /* 0x00008200000c7ab9 */ /* 0x000fc60000000a00 */
[----:B------:R-:W4:Y:S08]  /*00e0*/  LDC.64 R18, c[0x0][0x210] ;  /* 0x00008400ff127b82 */ /* 0x000f300000000a00 */
[----:B------:R-:W5:Y:S01]  /*00f0*/  LDC.64 R26, c[0x0][0x218] ;  /* 0x00008600ff1a7b82 */ /* 0x000f620000000a00 */
[----:B-1----:R-:W-:Y:S01]  /*0100*/  USHF.L.U32 UR6, UR10, 0xa, URZ ;  /* 0x0000000a0a067899 */ /* 0x002fe2000800063f */
[----:B------:R-:W-:-:S02]  /*0110*/  CS2R R14, SRZ ;  /* 0x00000000000e7805 */ /* 0x000fc4000001ff00 */
[----:B------:R-:W-:Y:S02]  /*0120*/  CS2R R28, SRZ ;  /* 0x00000000001c7805 */ /* 0x000fe4000001ff00 */
[----:B------:R-:W-:Y:S01]  /*0130*/  CS2R R38, SRZ ;  /* 0x0000000000267805 */ /* 0x000fe2000001ff00 */
[----:B------:R-:W-:Y:S01]  /*0140*/  ULDC.64 UR4, c[0x0][0x238] ;  /* 0x00008e0000047ab9 */ /* 0x000fe20000000a00 */
[----:B------:R-:W-:Y:S02]  /*0150*/  CS2R R36, SRZ ;  /* 0x0000000000247805 */ /* 0x000fe4000001ff00 */
[----:B------:R-:W-:Y:S01]  /*0160*/  MOV R3, UR6 ;  /* 0x0000000600037c02 */ /* 0x000fe20008000f00 */
[----:B---3--:R-:W-:Y:S01]  /*0170*/  UISETP.GE.AND UP0, UPT, UR11, 0x480, UPT ;  /* 0x000004800b00788c */ /* 0x008fe2000bf06270 */
[----:B------:R-:W-:Y:S02]  /*0180*/  ULDC.64 UR8, c[0x0][0x248] ;  /* 0x0000920000087ab9 */ /* 0x000fe40000000a00 */
[----:B--2---:R-:W-:-:S03]  /*0190*/  LOP3.LUT R0, R3, 0x7f, R40, 0xf8, !PT ;  /* 0x0000007f03007812 */ /* 0x004fc600078ef828 */
[----:B------:R-:W-:Y:S02]  /*01a0*/  PLOP3.LUT P1, PT, PT, PT, UP0, 0x80, 0x0 ;  /* 0x000000000000781c */ /* 0x000fe40003f2f008 */
[C---:B------:R-:W-:Y:S01]  /*01b0*/  LOP3.LUT R3, R0.reuse, 0x80, RZ, 0xfc, !PT ;  /* 0x0000008000037812 */ /* 0x040fe200078efcff */
[C---:B------:R-:W-:Y:S01]  /*01c0*/  IMAD R24, R0.reuse, R7, UR11 ;  /* 0x0000000b00187e24 */ /* 0x040fe2000f8e0207 */
[C---:B------:R-:W-:Y:S02]  /*01d0*/  LOP3.LUT R16, R0.reuse, 0x100, RZ, 0xfc, !PT ;  /* 0x0000010000107812 */ /* 0x040fe400078efcff */
[C---:B------:R-:W-:Y:S01]  /*01e0*/  LOP3.LUT R4, R0.reuse, 0x200, RZ, 0xfc, !PT ;  /* 0x0000020000047812 */ /* 0x040fe200078efcff */
[----:B------:R-:W-:Y:S01]  /*01f0*/  IMAD R3, R3, R2, UR11 ;  /* 0x0000000b03037e24 */ /* 0x000fe2000f8e0202 */
[----:B------:R-:W-:Y:S01]  /*0200*/  LOP3.LUT R6, R0, 0x180, RZ, 0xfc, !PT ;  /* 0x0000018000067812 */ /* 0x000fe200078efcff */
[----:B------:R-:W-:Y:S01]  /*0210*/  IMAD R16, R16, R5, UR11 ;  /* 0x0000000b10107e24 */ /* 0x000fe2000f8e0205 */
[----:B------:R-:W-:Y:S01]  /*0220*/  PLOP3.LUT P2, PT, PT, PT, UP0, 0x80, 0x0 ;  /* 0x000000000000781c */ /* 0x000fe20003f4f008 */
[----:B------:R-:W-:Y:S01]  /*0230*/  IMAD R4, R4, R9, UR11 ;  /* 0x0000000b04047e24 */ /* 0x000fe2000f8e0209 */
[----:B------:R-:W-:Y:S01]  /*0240*/  PLOP3.LUT P4, PT, PT, PT, UP0, 0x80, 0x0 ;  /* 0x000000000000781c */ /* 0x000fe20003f8f008 */
[----:B------:R-:W-:Y:S01]  /*0250*/  IMAD R6, R6, R7, UR11 ;  /* 0x0000000b06067e24 */ /* 0x000fe2000f8e0207 */
[----:B------:R-:W-:Y:S01]  /*0260*/  PLOP3.LUT P3, PT, PT, PT, UP0, 0x80, 0x0 ;  /* 0x000000000000781c */ /* 0x000fe20003f6f008 */
[----:B----4-:R-:W-:Y:S01]  /*0270*/  IMAD.WIDE R12, R3, 0x4, R18 ;  /* 0x00000004030c7825 */ /* 0x010fe200078e0212 */
[----:B------:R-:W-:-:S02]  /*0280*/  PLOP3.LUT P0, PT, PT, PT, UP0, 0x80, 0x0 ;  /* 0x000000000000781c */ /* 0x000fc40003f0f008 */
[----:B------:R-:W-:Y:S01]  /*0290*/  LOP3.LUT R41, R0, 0x380, RZ, 0xfc, !PT ;  /* 0x0000038000297812 */ /* 0x000fe200078efcff */
[--C-:B------:R-:W-:Y:S01]  /*02a0*/  IMAD.WIDE R20, R16, 0x4, R18.reuse ;  /* 0x0000000410147825 */ /* 0x100fe200078e0212 */
[C---:B------:R-:W-:Y:S01]  /*02b0*/  LOP3.LUT R5, R0.reuse, 0x300, RZ, 0xfc, !PT ;  /* 0x0000030000057812 */ /* 0x040fe200078efcff */
[----:B------:R-:W2:Y:S01]  /*02c0*/  @!P1 LDG.E.EL R32, desc[UR12][R12.64] ;  /* 0x0000000c0c209981 */ /* 0x000ea2000c2e1900 */
[----:B------:R-:W-:Y:S01]  /*02d0*/  LOP3.LUT R11, R0, 0x280, RZ, 0xfc, !PT ;  /* 0x00000280000b7812 */ /* 0x000fe200078efcff */
[--C-:B------:R-:W-:Y:S01]  /*02e0*/  IMAD.WIDE R34, R4, 0x4, R18.reuse ;  /* 0x0000000404227825 */ /* 0x100fe200078e0212 */
[----:B------:R-:W-:Y:S01]  /*02f0*/  PLOP3.LUT P1, PT, PT, PT, UP0, 0x80, 0x0 ;  /* 0x000000000000781c */ /* 0x000fe20003f2f008 */
[----:B------:R1:W3:Y:S02]  /*0300*/  @!P2 LDG.E.EL R31, desc[UR12][R20.64] ;  /* 0x0000000c141fa981 */ /* 0x0002e4000c2e1900 */
[--C-:B------:R-:W-:Y:S01]  /*0310*/  IMAD.WIDE R22, R6, 0x4, R18.reuse ;  /* 0x0000000406167825 */ /* 0x100fe200078e0212 */
[----:B------:R-:W-:Y:S01]  /*0320*/  PLOP3.LUT P2, PT, PT, PT, UP0, 0x80, 0x0 ;  /* 0x000000000000781c */ /* 0x000fe20003f4f008 */
[----:B------:R-:W4:Y:S02]  /*0330*/  @!P4 LDG.E.EL R17, desc[UR12][R34.64] ;  /* 0x0000000c2211c981 */ /* 0x000f24000c2e1900 */
[----:B------:R-:W-:Y:S01]  /*0340*/  IMAD R41, R41, R10, UR11 ;  /* 0x0000000b29297e24 */ /* 0x000fe2000f8e020a */
[----:B------:R-:W-:Y:S01]  /*0350*/  PLOP3.LUT P4, PT, PT, PT, UP0, 0x80, 0x0 ;  /* 0x000000000000781c */ /* 0x000fe20003f8f008 */
[----:B------:R-:W-:Y:S01]  /*0360*/  IMAD R5, R5, R8, UR11 ;  /* 0x0000000b05057e24 */ /* 0x000fe2000f8e0208 */
[----:B------:R1:W2:Y:S01]  /*0370*/  @!P3 LDG.E.EL R30, desc[UR12][R22.64] ;  /* 0x0000000c161eb981 */ /* 0x0002a2000c2e1900 */
[----:B------:R-:W-:Y:S01]  /*0380*/  IMAD.MOV.U32 R10, RZ, RZ, RZ ;  /* 0x000000ffff0a7224 */ /* 0x000fe200078e00ff */
[----:B------:R-:W-:Y:S01]  /*0390*/  PLOP3.LUT P3, PT, PT, PT, UP0, 0x80, 0x0 ;  /* 0x000000000000781c */ /* 0x000fe20003f6f008 */
[----:B------:R-:W-:Y:S01]  /*03a0*/  IMAD.WIDE R8, R24, 0x4, R18 ;  /* 0x0000000418087825 */ /* 0x000fe200078e0212 */
[----:B------:R-:W-:-:S03]  /*03b0*/  HFMA2.MMA R0, -RZ, RZ, 0, 0 ;  /* 0x00000000ff007435 */ /* 0x000fc600000001ff */
[----:B------:R-:W-:Y:S01]  /*03c0*/  IMAD R11, R11, R2, UR11 ;  /* 0x0000000b0b0b7e24 */ /* 0x000fe2000f8e0202 */
[----:B------:R-:W2:Y:S01]  /*03d0*/  @!P0 LDG.E.EL R10, desc[UR12][R8.64] ;  /* 0x0000000c080a8981 */ /* 0x000ea2000c2e1900 */
[----:B------:R-:W-:Y:S01]  /*03e0*/  IMAD.MOV.U32 R2, RZ, RZ, RZ ;  /* 0x000000ffff027224 */ /* 0x000fe200078e00ff */
[----:B------:R-:W-:Y:S01]  /*03f0*/  PLOP3.LUT P0, PT, PT, PT, UP0, 0x80, 0x0 ;  /* 0x000000000000781c */ /* 0x000fe20003f0f008 */
[----:B-1----:R-:W-:-:S04]  /*0400*/  IMAD.WIDE R20, R5, 0x4, R18 ;  /* 0x0000000405147825 */ /* 0x002fc800078e0212 */
[--C-:B0-----:R-:W-:Y:S01]  /*0410*/  IMAD.WIDE R22, R11, 0x4, R18.reuse ;  /* 0x000000040b167825 */ /* 0x101fe200078e0212 */
[----:B------:R0:W2:Y:S03]  /*0420*/  @!P1 LDG.E.EL R2, desc[UR12][R20.64] ;  /* 0x0000000c14029981 */ /* 0x0000a6000c2e1900 */
[----:B------:R-:W-:-:S04]  /*0430*/  IMAD.WIDE R18, R41, 0x4, R18 ;  /* 0x0000000429127825 */ /* 0x000fc800078e0212 */
[--C-:B-----5:R-:W-:Y:S01]  /*0440*/  IMAD.WIDE R12, R3, 0x4, R26.reuse ;  /* 0x00000004030c7825 */ /* 0x120fe200078e021a */
[----:B------:R-:W-:Y:S01]  /*0450*/  PLOP3.LUT P1, PT, PT, PT, UP0, 0x80, 0x0 ;  /* 0x000000000000781c */ /* 0x000fe20003f2f008 */
[----:B------:R1:W5:Y:S01]  /*0460*/  @!P2 LDG.E.EL R15, desc[UR12][R18.64] ;  /* 0x0000000c120fa981 */ /* 0x000362000c2e1900 */
[----:B0-----:R-:W0:Y:S01]  /*0470*/  LDC.64 R20, c[0x0][0x220] ;  /* 0x00008800ff147b82 */ /* 0x001e220000000a00 */
[----:B------:R-:W-:Y:S01]  /*0480*/  IMAD.WIDE R8, R24, 0x4, R26 ;  /* 0x0000000418087825 */ /* 0x000fe200078e021a */
[----:B------:R-:W-:Y:S01]  /*0490*/  PLOP3.LUT P2, PT, PT, PT, UP0, 0x80, 0x0 ;  /* 0x000000000000781c */ /* 0x000fe20003f4f008 */
[----:B------:R-:W2:Y:S01]  /*04a0*/  @!P4 LDG.E.EL R0, desc[UR12][R12.64] ;  /* 0x0000000c0c00c981 */ /* 0x000ea2000c2e1900 */
[----:B------:R-:W-:-:S03]  /*04b0*/  PLOP3.LUT P4, PT, PT, PT, UP0, 0x80, 0x0 ;  /* 0x000000000000781c */ /* 0x000fc60003f8f008 */
[----:B------:R1:W2:Y:S01]  /*04c0*/  @!P3 LDG.E.EL R28, desc[UR12][R8.64] ;  /* 0x0000000c081cb981 */ /* 0x0002a2000c2e1900 */
[----:B------:R-:W-:Y:S02]  /*04d0*/  PLOP3.LUT P3, PT, PT, PT, UP0, 0x80, 0x0 ;  /* 0x000000000000781c */ /* 0x000fe40003f6f008 */
[----:B------:R-:W-:Y:S01]  /*04e0*/  CS2R R34, SRZ ;  /* 0x0000000000227805 */ /* 0x000fe2000001ff00 */
[----:B------:R1:W2:Y:S01]  /*04f0*/  @!P0 LDG.E.EL R29, desc[UR12][R22.64] ;  /* 0x0000000c161d8981 */ /* 0x0002a2000c2e1900 */
[----:B------:R-:W-:Y:S01]  /*0500*/  PLOP3.LUT P5, PT, PT, PT, UP0, 0x80, 0x0 ;  /* 0x000000000000781c */ /* 0x000fe20003faf008 */
[--C-:B-1----:R-:W-:Y:S01]  /*0510*/  IMAD.WIDE R18, R4, 0x4, R26.reuse ;  /* 0x0000000404127825 */ /* 0x102fe200078e021a */
[----:B------:R-:W-:Y:S01]  /*0520*/  PLOP3.LUT P0, PT, PT, PT, UP0, 0x80, 0x0 ;  /* 0x000000000000781c */ /* 0x000fe20003f0f008 */
[----:B------:R-:W-:Y:S02]  /*0530*/  UIMAD.WIDE UR4, UR11, 0x4, UR4 ;  /* 0x000000040b0478a5 */ /* 0x000fe4000f8e0204 */
[--C-:B------:R-:W-:Y:S01]  /*0540*/  IMAD.WIDE R8, R5, 0x4, R26.reuse ;  /* 0x0000000405087825 */ /* 0x100fe200078e021a */
[----:B------:R-:W4:Y:S03]  /*0550*/  @!P2 LDG.E.EL R37, desc[UR12][R18.64] ;  /* 0x0000000c1225a981 */ /* 0x000f26000c2e1900 */
[--C-:B------:R-:W-:Y:S01]  /*0560*/  IMAD.WIDE R22, R6, 0x4, R26.reuse ;  /* 0x0000000406167825 */ /* 0x100fe200078e021a */
[----:B------:R1:W2:Y:S03]  /*0570*/  @!P4 LDG.E.EL R35, desc[UR12][R8.64] ;  /* 0x0000000c0823c981 */ /* 0x0002a6000c2e1900 */
[----:B------:R-:W-:Y:S01]  /*0580*/  IMAD.WIDE R12, R11, 0x4, R26 ;  /* 0x000000040b0c7825 */ /* 0x000fe200078e021a */
[----:B------:R1:W2:Y:S01]  /*0590*/  @!P1 LDG.E.EL R38, desc[UR12][R22.64] ;  /* 0x0000000c16269981 */ /* 0x0002a2000c2e1900 */
[----:B------:R-:W-:-:S02]  /*05a0*/  PLOP3.LUT P1, PT, PT, PT, UP0, 0x80, 0x0 ;  /* 0x000000000000781c */ /* 0x000fc40003f2f008 */
[----:B------:R-:W-:Y:S01]  /*05b0*/  PLOP3.LUT P2, PT, PT, PT, UP0, 0x80, 0x0 ;  /* 0x000000000000781c */ /* 0x000fe20003f4f008 */
[----:B------:R0:W2:Y:S01]  /*05c0*/  @!P3 LDG.E.EL R36, desc[UR12][R12.64] ;  /* 0x0000000c0c24b981 */ /* 0x0000a2000c2e1900 */
[----:B------:R-:W-:Y:S01]  /*05d0*/  PLOP3.LUT P3, PT, PT, PT, UP0, 0x80, 0x0 ;  /* 0x000000000000781c */ /* 0x000fe20003f6f008 */
[----:B-1----:R-:W-:Y:S01]  /*05e0*/  IMAD.U32 R9, RZ, RZ, UR5 ;  /* 0x00000005ff097e24 */ /* 0x002fe2000f8e00ff */
[----:B------:R-:W-:Y:S01]  /*05f0*/  MOV R8, UR4 ;  /* 0x0000000400087c02 */ /* 0x000fe20008000f00 */
[--C-:B------:R-:W-:Y:S01]  /*0600*/  IMAD.WIDE R42, R16, 0x4, R26.reuse ;  /* 0x00000004102a7825 */ /* 0x100fe200078e021a */
[----:B------:R-:W-:Y:S01]  /*0610*/  PLOP3.LUT P4, PT, PT, PT, UP0, 0x80, 0x0 ;  /* 0x000000000000781c */ /* 0x000fe20003f8f008 */
[----:B------:R-:W1:Y:S01]  /*0620*/  LDC.64 R22, c[0x0][0x228] ;  /* 0x00008a00ff167b82 */ /* 0x000e620000000a00 */
[----:B------:R-:W-:Y:S02]  /*0630*/  ULDC.64 UR4, c[0x0][0x230] ;  /* 0x00008c0000047ab9 */ /* 0x000fe40000000a00 */
[----:B------:R-:W2:Y:S01]  /*0640*/  @!P5 LDG.E.EL R8, desc[UR12][R8.64] ;  /* 0x0000000c0808d981 */ /* 0x000ea2000c2e1900 */
[----:B------:R-:W-:-:S03]  /*0650*/  IMAD.WIDE R26, R41, 0x4, R26 ;  /* 0x00000004291a7825 */ /* 0x000fc600078e021a */
[----:B------:R0:W3:Y:S01]  /*0660*/  @!P0 LDG.E.EL R39, desc[UR12][R42.64] ;  /* 0x0000000c2a278981 */ /* 0x0000e2000c2e1900 */
[----:B------:R-:W-:Y:S01]  /*0670*/  PLOP3.LUT P0, PT, PT, PT, UP0, 0x80, 0x0 ;  /* 0x000000000000781c */ /* 0x000fe20003f0f008 */
[--C-:B0-----:R-:W-:Y:S02]  /*0680*/  IMAD.WIDE R24, R24, 0x4, R20.reuse ;  /* 0x0000000418187825 */ /* 0x101fe400078e0214 */
[----:B------:R0:W5:Y:S02]  /*0690*/  @!P1 LDG.E.EL R34, desc[UR12][R26.64] ;  /* 0x0000000c1a229981 */ /* 0x000164000c2e1900 */
[----:B------:R-:W-:Y:S01]  /*06a0*/  IMAD.WIDE R18, R3, 0x4, R20 ;  /* 0x0000000403127825 */ /* 0x000fe200078e0214 */
[----:B------:R-:W-:Y:S01]  /*06b0*/  MOV R3, UR6 ;  /* 0x0000000600037c02 */ /* 0x000fe20008000f00 */
[----:B------:R-:W3:Y:S02]  /*06c0*/  @!P2 LDG.E.EL R33, desc[UR12][R24.64] ;  /* 0x0000000c1821a981 */ /* 0x000ee4000c2e1900 */
[----:B------:R-:W-:-:S02]  /*06d0*/  IMAD.MOV.U32 R7, RZ, RZ, RZ ;  /* 0x000000ffff077224 */ /* 0x000fc400078e00ff */
[--C-:B------:R-:W-:Y:S01]  /*06e0*/  IMAD.WIDE R12, R16, 0x4, R20.reuse ;  /* 0x00000004100c7825 */ /* 0x100fe200078e0214 */
[----:B------:R-:W-:Y:S01]  /*06f0*/  LOP3.LUT R42, R3, 0x7f, R40, 0xf8, !PT ;  /* 0x0000007f032a7812 */ /* 0x000fe200078ef828 */
[----:B------:R0:W3:Y:S01]  /*0700*/  @!P3 LDG.E.EL R14, desc[UR12][R18.64] ;  /* 0x0000000c120eb981 */ /* 0x0000e2000c2e1900 */
[----:B------:R-:W-:Y:S01]  /*0710*/  PLOP3.LUT P1, PT, PT, PT, UP0, 0x80, 0x0 ;  /* 0x000000000000781c */ /* 0x000fe20003f2f008 */
[----:B------:R-:W-:Y:S01]  /*0720*/  IMAD.MOV.U32 R43, RZ, RZ, 0x480 ;  /* 0x00000480ff2b7424 */ /* 0x000fe200078e00ff */
[----:B------:R-:W-:Y:S01]  /*0730*/  PLOP3.LUT P2, PT, PT, PT, UP0, 0x80, 0x0 ;  /* 0x000000000000781c */ /* 0x000fe20003f4f008 */
[----:B------:R0:W3:Y:S02]  /*0740*/  @!P4 LDG.E.EL R7, desc[UR12][R12.64] ;  /* 0x0000000c0c07c981 */ /* 0x0000e4000c2e1900 */
[C---:B0-----:R-:W-:Y:S01]  /*0750*/  LOP3.LUT R26, R42.reuse, 0x80, RZ, 0xfc, !PT ;  /* 0x000000802a1a7812 */ /* 0x041fe200078efcff */
[----:B------:R-:W-:Y:S01]  /*0760*/  IMAD R9, R42, R43, UR11 ;  /* 0x0000000b2a097e24 */ /* 0x000fe2000f8e022b */
[----:B------:R-:W-:Y:S01]  /*0770*/  ULDC.64 UR6, c[0x0][0x240] ;  /* 0x0000900000067ab9 */ /* 0x000fe20000000a00 */
[----:B------:R-:W-:Y:S01]  /*0780*/  CS2R R18, SRZ ;  /* 0x0000000000127805 */ /* 0x000fe2000001ff00 */
[----:B------:R-:W-:Y:S01]  /*0790*/  IMAD.WIDE R12, R6, 0x4, R20 ;  /* 0x00000004060c7825 */ /* 0x000fe200078e0214 */
[----:B------:R-:W-:-:S02]  /*07a0*/  PLOP3.LUT P3, PT, PT, PT, UP0, 0x80, 0x0 ;  /* 0x000000000000781c */ /* 0x000fc40003f6f008 */
[----:B------:R-:W-:Y:S01]  /*07b0*/  MOV R3, RZ ;  /* 0x000000ff00037202 */ /* 0x000fe20000000f00 */
[----:B------:R-:W-:Y:S01]  /*07c0*/  IMAD.MOV.U32 R27, RZ, RZ, 0x480 ;  /* 0x00000480ff1b7424 */ /* 0x000fe200078e00ff */
[----:B------:R1:W3:Y:S01]  /*07d0*/  @!P0 LDG.E.EL R19, desc[UR12][R12.64] ;  /* 0x0000000c0c138981 */ /* 0x0002e2000c2e1900 */
[----:B------:R-:W-:Y:S01]  /*07e0*/  PLOP3.LUT P4, PT, PT, PT, UP0, 0x80, 0x0 ;  /* 0x000000000000781c */ /* 0x000fe20003f8f008 */
[----:B------:R-:W-:Y:S01]  /*07f0*/  IMAD.WIDE R24, R5, 0x4, R20 ;  /* 0x0000000405187825 */ /* 0x000fe200078e0214 */
[----:B------:R-:W-:Y:S01]  /*0800*/  HFMA2.MMA R5, -RZ, RZ, 0, 0 ;  /* 0x00000000ff057435 */ /* 0x000fe200000001ff */
[----:B------:R-:W-:Y:S02]  /*0810*/  PLOP3.LUT P0, PT, PT, PT, UP0, 0x80, 0x0 ;  /* 0x000000000000781c */ /* 0x000fe40003f0f008 */
[----:B------:R-:W-:Y:S01]  /*0820*/  IMAD R27, R26, R27, UR11 ;  /* 0x0000000b1a1b7e24 */ /* 0x000fe2000f8e021b */
[----:B------:R0:W3:Y:S01]  /*0830*/  @!P1 LDG.E.EL R18, desc[UR12][R24.64] ;  /* 0x0000000c18129981 */ /* 0x0000e2000c2e1900 */
[----:B-1----:R-:W-:-:S04]  /*0840*/  IMAD.WIDE R12, R9, 0x4, R22 ;  /* 0x00000004090c7825 */ /* 0x002fc800078e0216 */
[----:B------:R-:W-:Y:S01]  /*0850*/  IMAD.MOV.U32 R9, RZ, RZ, RZ ;  /* 0x000000ffff097224 */ /* 0x000fe200078e00ff */
[----:B------:R1:W3:Y:S01]  /*0860*/  @!P2 LDG.E.EL R3, desc[UR12][R12.64] ;  /* 0x0000000c0c03a981 */ /* 0x0002e2000c2e1900 */
[----:B------:R-:W-:Y:S01]  /*0870*/  PLOP3.LUT P2, PT, PT, PT, UP0, 0x80, 0x0 ;  /* 0x000000000000781c */ /* 0x000fe20003f4f008 */
[----:B0-----:R-:W-:Y:S01]  /*0880*/  IMAD.WIDE R24, R27, 0x4, R22 ;  /* 0x000000041b187825 */ /* 0x001fe200078e0216 */
[----:B------:R-:W-:-:S03]  /*0890*/  PLOP3.LUT P1, PT, PT, PT, UP0, 0x80, 0x0 ;  /* 0x000000000000781c */ /* 0x000fc60003f2f008 */
[----:B-1----:R-:W-:Y:S01]  /*08a0*/  IMAD.WIDE R12, R16, 0x4, R22 ;  /* 0x00000004100c7825 */ /* 0x002fe200078e0216 */
[----:B------:R0:W4:Y:S01]  /*08b0*/  @!P3 LDG.E.EL R5, desc[UR12][R24.64] ;  /* 0x0000000c1805b981 */ /* 0x000122000c2e1900 */
[----:B------:R-:W-:Y:S02]  /*08c0*/  MOV R16, RZ ;  /* 0x000000ff00107202 */ /* 0x000fe40000000f00 */
[----:B------:R-:W-:Y:S01]  /*08d0*/  IMAD.WIDE R26, R4, 0x4, R20 ;  /* 0x00000004041a7825 */ /* 0x000fe200078e0214 */
[----:B------:R1:W4:Y:S01]  /*08e0*/  @!P4 LDG.E.EL R9, desc[UR12][R12.64] ;  /* 0x0000000c0c09c981 */ /* 0x000322000c2e1900 */
[----:B------:R-:W-:-:S03]  /*08f0*/  PLOP3.LUT P3, PT, PT, PT, UP0, 0x80, 0x0 ;  /* 0x000000000000781c */ /* 0x000fc60003f6f008 */
[----:B------:R1:W4:Y:S01]  /*0900*/  @!P0 LDG.E.EL R16, desc[UR12][R26.64] ;  /* 0x0000000c1a108981 */ /* 0x000322000c2e1900 */
[----:B0-----:R-:W-:Y:S01]  /*0910*/  IMAD.WIDE R24, R6, 0x4, R22 ;  /* 0x0000000406187825 */ /* 0x001fe200078e0216 */
[----:B-1----:R-:W-:Y:S02]  /*0920*/  CS2R R12, SRZ ;  /* 0x00000000000c7805 */ /* 0x002fe4000001ff00 */
[----:B------:R-:W-:Y:S01]  /*0930*/  PLOP3.LUT P0, PT, PT, PT, UP0, 0x80, 0x0 ;  /* 0x000000000000781c */ /* 0x000fe20003f0f008 */
[----:B------:R-:W-:Y:S02]  /*0940*/  IMAD.MOV.U32 R6, RZ, RZ, RZ ;  /* 0x000000ffff067224 */ /* 0x000fe400078e00ff */
[----:B------:R-:W-:Y:S01]  /*0950*/  IMAD.WIDE R26, R11, 0x4, R20 ;  /* 0x000000040b1a7825 */ /* 0x000fe200078e0214 */
[----:B------:R0:W5:Y:S01]  /*0960*/  @!P2 LDG.E.EL R13, desc[UR12][R24.64] ;  /* 0x0000000c180da981 */ /* 0x000162000c2e1900 */
[----:B------:R-:W-:-:S03]  /*0970*/  LOP3.LUT R42, R42, 0x300, RZ, 0xfc, !PT ;  /* 0x000003002a2a7812 */ /* 0x000fc600078efcff */
[----:B------:R-:W5:Y:S01]  /*0980*/  @!P1 LDG.E.EL R6, desc[UR12][R26.64] ;  /* 0x0000000c1a069981 */ /* 0x000f62000c2e1900 */
[----:B0-----:R-:W-:Y:S01]  /*0990*/  IMAD.WIDE R24, R4, 0x4, R22 ;  /* 0x0000000404187825 */ /* 0x001fe200078e0216 */
[----:B------:R-:W-:Y:S01]  /*09a0*/  HFMA2.MMA R4, -RZ, RZ, 0, 0 ;  /* 0x00000000ff047435 */ /* 0x000fe200000001ff */
[----:B------:R-:W-:-:S03]  /*09b0*/  PLOP3.LUT P1, PT, PT, PT, UP0, 0x80, 0x0 ;  /* 0x000000000000781c */ /* 0x000fc60003f2f008 */
[----:B------:R0:W5:Y:S01]  /*09c0*/  @!P3 LDG.E.EL R12, desc[UR12][R24.64] ;  /* 0x0000000c180cb981 */ /* 0x000162000c2e1900 */
[----:B------:R-:W-:Y:S01]  /*09d0*/  IMAD R43, R42, R43, UR11 ;  /* 0x0000000b2a2b7e24 */ /* 0x000fe2000f8e022b */
[----:B------:R-:W-:Y:S01]  /*09e0*/  UIMAD.WIDE UR4, UR11, 0x4, UR4 ;  /* 0x000000040b0478a5 */ /* 0x000fe2000f8e0204 */
[----:B0-----:R-:W-:Y:S01]  /*09f0*/  IMAD.WIDE R24, R11, 0x4, R22 ;  /* 0x000000040b187825 */ /* 0x001fe200078e0216 */
[----:B------:R-:W-:-:S04]  /*0a00*/  PLOP3.LUT P2, PT, PT, PT, UP0, 0x80, 0x0 ;  /* 0x000000000000781c */ /* 0x000fc80003f4f008 */
[----:B------:R0:W5:Y:S01]  /*0a10*/  @!P0 LDG.E.EL R4, desc[UR12][R24.64] ;  /* 0x0000000c18048981 */ /* 0x000162000c2e1900 */
[----:B------:R-:W-:Y:S01]  /*0a20*/  PLOP3.LUT P0, PT, PT, PT, UP0, 0x80, 0x0 ;  /* 0x000000000000781c */ /* 0x000fe20003f0f008 */
[----:B------:R-:W-:Y:S01]  /*0a30*/  IMAD.MOV.U32 R11, RZ, RZ, RZ ;  /* 0x000000ffff0b7224 */ /* 0x000fe200078e00ff */
[----:B------:R-:W-:Y:S01]  /*0a40*/  UIMAD.WIDE UR6, UR11, 0x4, UR6 ;  /* 0x000000040b0678a5 */ /* 0x000fe2000f8e0206 */
[----:B0-----:R-:W-:Y:S01]  /*0a50*/  IMAD.WIDE R24, R43, 0x4, R22 ;  /* 0x000000042b187825 */ /* 0x001fe200078e0216 */
[----:B------:R-:W-:-:S04]  /*0a60*/  UIMAD.WIDE UR8, UR11, 0x4, UR8 ;  /* 0x000000040b0878a5 */ /* 0x000fc8000f8e0208 */
[----:B------:R-:W-:Y:S01]  /*0a70*/  MOV R26, UR6 ;  /* 0x00000006001a7c02 */ /* 0x000fe20008000f00 */
[----:B------:R0:W5:Y:S01]  /*0a80*/  @!P1 LDG.E.EL R11, desc[UR12][R24.64] ;  /* 0x0000000c180b9981 */ /* 0x000162000c2e1900 */
[----:B------:R-:W-:Y:S01]  /*0a90*/  PLOP3.LUT P1, PT, PT, PT, UP0, 0x80, 0x0 ;  /* 0x000000000000781c */ /* 0x000fe20003f2f008 */
[----:B------:R-:W-:-:S05]  /*0aa0*/  IMAD.U32 R27, RZ, RZ, UR7 ;  /* 0x00000007ff1b7e24 */ /* 0x000fca000f8e00ff */
[----:B------:R-:W5:Y:S01]  /*0ab0*/  @!P2 LDG.E.EL R26, desc[UR12][R26.64] ;  /* 0x0000000c1a1aa981 */ /* 0x000f62000c2e1900 */
[----:B0-----:R-:W-:Y:S01]  /*0ac0*/  MOV R24, UR4 ;  /* 0x0000000400187c02 */ /* 0x001fe20008000f00 */
[----:B------:R-:W-:-:S05]  /*0ad0*/  IMAD.U32 R25, RZ, RZ, UR5 ;  /* 0x00000005ff197e24 */ /* 0x000fca000f8e00ff */
[----:B------:R0:W5:Y:S02]  /*0ae0*/  @!P0 LDG.E.EL R42, desc[UR12][R24.64] ;  /* 0x0000000c182a8981 */ /* 0x000164000c2e1900 */
[----:B0-----:R-:W-:Y:S01]  /*0af0*/  MOV R24, UR8 ;  /* 0x0000000800187c02 */ /* 0x001fe20008000f00 */
[----:B------:R-:W-:-:S05]  /*0b00*/  IMAD.U32 R25, RZ, RZ, UR9 ;  /* 0x00000009ff197e24 */ /* 0x000fca000f8e00ff */
[----:B------:R-:W5:Y:S01]  /*0b10*/  @!P1 LDG.E.EL R43, desc[UR12][R24.64] ;  /* 0x0000000c182b9981 */ /* 0x000f62000c2e1900 */
[----:B------:R-:W-:Y:S01]  /*0b20*/  PLOP3.LUT P0, PT, PT, PT, UP0, 0x80, 0x0 ;  /* 0x000000000000781c */ /* 0x000fe20003f0f008 */
[----:B------:R-:W-:Y:S01]  /*0b30*/  IMAD.WIDE R22, R41, 0x4, R22 ;  /* 0x0000000429167825 */ /* 0x000fe200078e0216 */
[----:B------:R-:W-:-:S03]  /*0b40*/  MOV R44, RZ ;  /* 0x000000ff002c7202 */ /* 0x000fc60000000f00 */
[----:B------:R-:W-:-:S08]  /*0b50*/  IMAD.WIDE R20, R41, 0x4, R20 ;  /* 0x0000000429147825 */ /* 0x000fd000078e0214 */
[----:B------:R0:W5:Y:S01]  /*0b60*/  @!P0 LDG.E.EL R44, desc[UR12][R22.64] ;  /* 0x0000000c162c8981 */ /* 0x000162000c2e1900 */
[----:B------:R-:W-:Y:S01]  /*0b70*/  PLOP3.LUT P0, PT, PT, PT, UP0, 0x80, 0x0 ;  /* 0x000000000000781c */ /* 0x000fe20003f0f008 */
[----:B------:R-:W-:-:S12]  /*0b80*/  IMAD.MOV.U32 R41, RZ, RZ, RZ ;  /* 0x000000ffff297224 */ /* 0x000fd800078e00ff */
[----:B------:R1:W5:Y:S01]  /*0b90*/  @!P0 LDG.E.EL R41, desc[UR12][R20.64] ;  /* 0x0000000c14298981 */ /* 0x000362000c2e1900 */
[----:B------:R-:W-:Y:S01]  /*0ba0*/  PLOP3.LUT P0, PT, PT, PT, UP0, 0x80, 0x0 ;  /* 0x000000000000781c */ /* 0x000fe20003f0f008 */
[----:B------:R-:W-:Y:S01]  /*0bb0*/  UMOV UR4, URZ ;  /* 0x0000003f00047c82 */ /* 0x000fe20008000000 */
[----:B------:R-:W-:Y:S02]  /*0bc0*/  USHF.R.S32.HI UR7, URZ, 0x15, UR10 ;  /* 0x000000153f077899 */ /* 0x000fe4000801140a */
[----:B------:R-:W-:Y:S02]  /*0bd0*/  USHF.L.U32 UR14, UR10, 0xa, URZ ;  /* 0x0000000a0a0e7899 */ /* 0x000fe4000800063f */
[----:B------:R-:W-:-:S06]  /*0be0*/  USGXT UR7, UR7, 0x1 ;  /* 0x000000010707789a */ /* 0x000fcc0008000200 */
[----:B0-----:R-:W-:Y:S02]  /*0bf0*/  MOV R23, UR7 ;  /* 0x0000000700177c02 */ /* 0x001fe40008000f00 */
[----:B------:R-:W-:Y:S02]  /*0c00*/  PLOP3.LUT P2, PT, PT, PT, UP0, 0x80, 0x0 ;  /* 0x000000000000781c */ /* 0x000fe40003f4f008 */
[----:B------:R-:W-:Y:S02]  /*0c10*/  PLOP3.LUT P3, PT, PT, PT, UP0, 0x80, 0x0 ;  /* 0x000000000000781c */ /* 0x000fe40003f6f008 */
[----:B------:R-:W-:Y:S01]  /*0c20*/  PLOP3.LUT P4, PT, PT, PT, UP0, 0x80, 0x0 ;  /* 0x000000000000781c */ /* 0x000fe20003f8f008 */
[----:B------:R-:W-:Y:S01]  /*0c30*/  UMOV UR5, URZ ;  /* 0x0000003f00057c82 */ /* 0x000fe20008000000 */
[----:B------:R-:W0:Y:S01]  /*0c40*/  S2UR UR9, SR_CgaCtaId ;  /* 0x00000000000979c3 */ /* 0x000e220000008800 */
[----:B------:R-:W-:Y:S01]  /*0c50*/  UMOV UR6, URZ ;  /* 0x0000003f00067c82 */ /* 0x000fe20008000000 */
[----:B------:R-:W-:Y:S01]  /*0c60*/  UMOV UR8, 0x400 ;  /* 0x0000040000087882 */ /* 0x000fe20000000000 */
[----:B--2---:R-:W-:-:S02]  /*0c70*/  @!P0 R2UR UR4, R8 ;  /* 0x00000000080482ca */ /* 0x004fc400000e0000 */
[----:B------:R-:W-:-:S11]  /*0c80*/  SHF.L.U32 R8, R40, 0x2, RZ ;  /* 0x0000000228087819 */ /* 0x000fd600000006ff */
[----:B------:R-:W-:-:S04]  /*0c90*/  IMAD.U32 R22, RZ, RZ, UR4 ;  /* 0x00000004ff167e24 */ /* 0x000fc8000f8e00ff */
[----:B------:R-:W-:-:S04]  /*0ca0*/  FADD R22, R22, 9.9999997473787516356e-06 ;  /* 0x3727c5ac16167421 */ /* 0x000fc80000000000 */
[----:B-1----:R-:W1:Y:S01]  /*0cb0*/  MUFU.SQRT R21, R22 ;  /* 0x0000001600157308 */ /* 0x002e620000002000 */
[----:B------:R-:W-:-:S04]  /*0cc0*/  LOP3.LUT R8, R8, 0x1fc, RZ, 0xc0, !PT ;  /* 0x000001fc08087812 */ /* 0x000fc800078ec0ff */
[----:B------:R-:W-:-:S04]  /*0cd0*/  LOP3.LUT R20, R8, UR14, RZ, 0xfc, !PT ;  /* 0x0000000e08147c12 */ /* 0x000fc8000f8efcff */
[----:B------:R-:W-:Y:S02]  /*0ce0*/  LEA.HI R23, R23, R20, RZ, 0xc ;  /* 0x0000001417177211 */ /* 0x000fe400078f60ff */
[----:B-1----:R-:W-:Y:S02]  /*0cf0*/  FSETP.GT.AND P0, PT, R21, 8.50705917302346158658e+37, PT ;  /* 0x7e8000001500780b */ /* 0x002fe40003f04000 */
[----:B------:R-:W-:Y:S02]  /*0d00*/  LOP3.LUT R25, R23, 0xfffff000, RZ, 0xc0, !PT ;  /* 0xfffff00017197812 */ /* 0x000fe400078ec0ff */
[----:B------:R-:W-:-:S03]  /*0d10*/  FSETP.GEU.AND P1, PT, R21, 1.175494350822287508e-38, PT ;  /* 0x008000001500780b */ /* 0x000fc60003f2e000 */
[----:B------:R-:W-:Y:S01]  /*0d20*/  IMAD.IADD R25, R20, 0x1, -R25 ;  /* 0x0000000114197824 */ /* 0x000fe200078e0a19 */
[----:B------:R-:W-:-:S05]  /*0d30*/  MOV R20, UR11 ;  /* 0x0000000b00147c02 */ /* 0x000fca0008000f00 */
[----:B------:R-:W-:Y:S01]  /*0d40*/  @P0 FMUL R21, R21, 0.25 ;  /* 0x3e80000015150820 */ /* 0x000fe20000400000 */
[----:B------:R-:W-:Y:S01]  /*0d50*/  IMAD R25, R20, 0x1000, R25 ;  /* 0x0000100014197824 */ /* 0x000fe200078e0219 */
[----:B------:R-:W-:Y:S01]  /*0d60*/  SHF.R.S32.HI R20, RZ, 0xc, R23 ;  /* 0x0000000cff147819 */ /* 0x000fe20000011417 */
[----:B------:R-:W-:Y:S01]  /*0d70*/  FADD R23, R0, R32 ;  /* 0x0000002000177221 */ /* 0x000fe20000000000 */
[----:B------:R-:W-:Y:S01]  /*0d80*/  @!P1 FMUL R21, R21, 16777216 ;  /* 0x4b80000015159820 */ /* 0x000fe20000400000 */
[----:B------:R-:W-:Y:S02]  /*0d90*/  HFMA2.MMA R22, -RZ, RZ, 1.625, 0 ;  /* 0x3e800000ff167435 */ /* 0x000fe400000001ff */
[----:B---3--:R-:W-:Y:S02]  /*0da0*/  FADD R23, R23, R14 ;  /* 0x0000000e17177221 */ /* 0x008fe40000000000 */
[----:B------:R-:W1:Y:S01]  /*0db0*/  S2R R14, SR_TID.X ;  /* 0x00000000000e7919 */ /* 0x000e620000002100 */
[----:B------:R-:W2:Y:S01]  /*0dc0*/  MUFU.RCP R21, R21 ;  /* 0x0000001500157308 */ /* 0x000ea20000001000 */
[----:B------:R-:W-:-:S04]  /*0dd0*/  UMOV UR4, URZ ;  /* 0x0000003f00047c82 */ /* 0x000fc80008000000 */
[----:B------:R-:W-:Y:S01]  /*0de0*/  FSEL R22, R22, 1, P0 ;  /* 0x3f80000016167808 */ /* 0x000fe20000000000 */
[----:B------:R-:W-:-:S04]  /*0df0*/  FADD R35, R35, R2 ;  /* 0x0000000223237221 */ /* 0x000fc80000000000 */
[----:B------:R-:W-:Y:S01]  /*0e00*/  @!P1 FMUL R22, R22, 16777216 ;  /* 0x4b80000016169820 */ /* 0x000fe20000400000 */
[----:B------:R-:W-:-:S03]  /*0e10*/  FADD R10, R28, R10 ;  /* 0x0000000a1c0a7221 */ /* 0x000fc60000000000 */
[----:B--2---:R-:W-:Y:S01]  /*0e20*/  FMUL R2, R21, R22 ;  /* 0x0000001615027220 */ /* 0x004fe20000400000 */
[----:B------:R-:W-:Y:S01]  /*0e30*/  FADD R0, R39, R31 ;  /* 0x0000001f27007221 */ /* 0x000fe20000000000 */
[----:B------:R-:W-:Y:S01]  /*0e40*/  FADD R30, R38, R30 ;  /* 0x0000001e261e7221 */ /* 0x000fe20000000000 */
[----:B------:R-:W-:Y:S02]  /*0e50*/  FADD R10, R10, R33 ;  /* 0x000000210a0a7221 */ /* 0x000fe40000000000 */
[----:B------:R-:W-:Y:S01]  /*0e60*/  FADD R0, R0, R7 ;  /* 0x0000000700007221 */ /* 0x000fe20000000000 */
[----:B------:R-:W-:Y:S01]  /*0e70*/  FADD R19, R30, R19 ;  /* 0x000000131e137221 */ /* 0x000fe20000000000 */
[----:B0-----:R-:W-:Y:S01]  /*0e80*/  UPRMT UR8, UR9, 0x654, UR8 ;  /* 0x0000065409087896 */ /* 0x001fe20008000008 */
[----:B----4-:R-:W-:-:S04]  /*0e90*/  FADD R17, R37, R17 ;  /* 0x0000001125117221 */ /* 0x010fc80000000000 */
[----:B------:R-:W-:Y:S01]  /*0ea0*/  FADD R16, R17, R16 ;  /* 0x0000001011107221 */ /* 0x000fe20000000000 */
[----:B-----5:R-:W-:Y:S02]  /*0eb0*/  @!P3 R2UR UR5, R26 ;  /* 0x000000001a05b2ca */ /* 0x020fe400000e0000 */
[----:B------:R-:W-:-:S11]  /*0ec0*/  @!P2 R2UR UR4, R42 ;  /* 0x000000002a04a2ca */ /* 0x000fd600000e0000 */
[----:B------:R-:W-:Y:S01]  /*0ed0*/  MOV R26, UR5 ;  /* 0x00000005001a7c02 */ /* 0x000fe20008000f00 */
[----:B------:R-:W-:Y:S01]  /*0ee0*/  IMAD.U32 R24, RZ, RZ, UR5 ;  /* 0x00000005ff187e24 */ /* 0x000fe2000f8e00ff */
[----:B------:R-:W-:Y:S01]  /*0ef0*/  MOV R28, UR5 ;  /* 0x00000005001c7c02 */ /* 0x000fe20008000f00 */
[----:B------:R-:W-:Y:S01]  /*0f00*/  IMAD.U32 R22, RZ, RZ, UR5 ;  /* 0x00000005ff167e24 */ /* 0x000fe2000f8e00ff */
[----:B------:R-:W-:Y:S01]  /*0f10*/  @!P4 R2UR UR6, R43 ;  /* 0x000000002b06c2ca */ /* 0x000fe200000e0000 */
[----:B------:R-:W-:Y:S01]  /*0f20*/  FADD R5, R5, -UR4 ;  /* 0x8000000405057e21 */ /* 0x000fe20008000000 */
[----:B------:R-:W-:Y:S01]  /*0f30*/  FADD R9, R9, -UR4 ;  /* 0x8000000409097e21 */ /* 0x000fe20008000000 */
[----:B------:R-:W-:Y:S01]  /*0f40*/  FADD R13, R13, -UR4 ;  /* 0x800000040d0d7e21 */ /* 0x000fe20008000000 */
[----:B------:R-:W-:Y:S01]  /*0f50*/  FADD R3, R3, -UR4 ;  /* 0x8000000403037e21 */ /* 0x000fe20008000000 */
[C---:B------:R-:W-:Y:S01]  /*0f60*/  FMUL R5, R2.reuse, R5 ;  /* 0x0000000502057220 */ /* 0x040fe20000400000 */
[C---:B------:R-:W-:Y:S01]  /*0f70*/  FMUL R9, R2.reuse, R9 ;  /* 0x0000000902097220 */ /* 0x040fe20000400000 */
[C---:B------:R-:W-:Y:S01]  /*0f80*/  FMUL R13, R2.reuse, R13 ;  /* 0x0000000d020d7220 */ /* 0x040fe20000400000 */
[----:B------:R-:W-:-:S05]  /*0f90*/  FMUL R3, R2, R3 ;  /* 0x0000000302037220 */ /* 0x000fca0000400000 */
[----:B------:R-:W-:Y:S01]  /*0fa0*/  FFMA R24, R5, R24, UR6 ;  /* 0x0000000605187e23 */ /* 0x000fe20008000018 */
[----:B------:R-:W-:Y:S01]  /*0fb0*/  FFMA R9, R9, R26, UR6 ;  /* 0x0000000609097e23 */ /* 0x000fe2000800001a */
[----:B------:R-:W-:Y:S01]  /*0fc0*/  FFMA R22, R13, R22, UR6 ;  /* 0x000000060d167e23 */ /* 0x000fe20008000016 */
[----:B------:R-:W-:Y:S02]  /*0fd0*/  FFMA R3, R3, R28, UR6 ;  /* 0x0000000603037e23 */ /* 0x000fe4000800001c */
[C---:B------:R-:W-:Y:S01]  /*0fe0*/  FSETP.GEU.AND P2, PT, R23.reuse, -R24, PT ;  /* 0x800000181700720b */ /* 0x040fe20003f4e000 */
[----:B------:R-:W-:Y:S01]  /*0ff0*/  FADD R23, R23, R24 ;  /* 0x0000001817177221 */ /* 0x000fe20000000000 */
[C---:B------:R-:W-:Y:S01]  /*1000*/  FSETP.GEU.AND P1, PT, R0.reuse, -R9, PT ;  /* 0x800000090000720b */ /* 0x040fe20003f2e000 */
[----:B------:R-:W-:Y:S01]  /*1010*/  FADD R9, R0, R9 ;  /* 0x0000000900097221 */ /* 0x000fe20000000000 */
[C---:B------:R-:W-:Y:S01]  /*1020*/  FSETP.GEU.AND P0, PT, R19.reuse, -R22, PT ;  /* 0x800000161300720b */ /* 0x040fe20003f0e000 */
[----:B------:R-:W-:Y:S01]  /*1030*/  FADD R19, R19, R22 ;  /* 0x0000001613137221 */ /* 0x000fe20000000000 */
[C---:B------:R-:W-:Y:S01]  /*1040*/  FSETP.GEU.AND P3, PT, R10.reuse, -R3, PT ;  /* 0x800000030a00720b */ /* 0x040fe20003f6e000 */
[----:B------:R-:W-:Y:S01]  /*1050*/  FADD R3, R10, R3 ;  /* 0x000000030a037221 */ /* 0x000fe20000000000 */
[----:B-1----:R-:W-:-:S02]  /*1060*/  LOP3.LUT R0, R14, 0x7f, RZ, 0xc0, !PT ;  /* 0x0000007f0e007812 */ /* 0x002fc400078ec0ff */
[----:B------:R-:W-:Y:S02]  /*1070*/  FSEL R23, R23, RZ, P2 ;  /* 0x000000ff17177208 */ /* 0x000fe40001000000 */
[----:B------:R-:W-:Y:S02]  /*1080*/  LEA R0, R0, UR8, 0x2 ;  /* 0x0000000800007c11 */ /* 0x000fe4000f8e10ff */
[----:B------:R-:W-:Y:S02]  /*1090*/  FSEL R21, R9, RZ, P1 ;  /* 0x000000ff09157208 */ /* 0x000fe40000800000 */
[----:B------:R-:W-:Y:S02]  /*10a0*/  FSEL R19, R19, RZ, P0 ;  /* 0x000000ff13137208 */ /* 0x000fe40000000000 */
[----:B------:R-:W-:Y:S01]  /*10b0*/  FSEL R17, R3, RZ, P3 ;  /* 0x000000ff03117208 */ /* 0x000fe20001800000 */
[----:B------:R-:W-:Y:S04]  /*10c0*/  STS [R0+0x200], R23 ;  /* 0x0002001700007388 */ /* 0x000fe80000000800 */
[----:B------:R-:W-:Y:S04]  /*10d0*/  STS [R0+0x400], R21 ;  /* 0x0004001500007388 */ /* 0x000fe80000000800 */
[----:B------:R0:W-:Y:S04]  /*10e0*/  STS [R0+0x600], R19 ;  /* 0x0006001300007388 */ /* 0x0001e80000000800 */
[----:B------:R1:W-:Y:S01]  /*10f0*/  STS [R0], R17 ;  /* 0x0000001100007388 */ /* 0x0003e20000000800 */
[----:B------:R-:W-:-:S05]  /*1100*/  IMAD.SHL.U32 R14, R14, 0x4, RZ ;  /* 0x000000040e0e7824 */ /* 0x000fca00078e00ff */
[----:B------:R-:W-:-:S04]  /*1110*/  LOP3.LUT R5, R14, 0x1fc, RZ, 0xc0, !PT ;  /* 0x000001fc0e057812 */ /* 0x000fc800078ec0ff */
[----:B------:R-:W-:Y:S01]  /*1120*/  LEA R5, R5, UR8, 0x2 ;  /* 0x0000000805057c11 */ /* 0x000fe2000f8e10ff */
[----:B------:R-:W-:Y:S01]  /*1130*/  FADD R34, R34, R15 ;  /* 0x0000000f22227221 */ /* 0x000fe20000000000 */
[----:B------:R-:W-:Y:S01]  /*1140*/  FADD R9, R12, -UR4 ;  /* 0x800000040c097e21 */ /* 0x000fe20008000000 */
[----:B------:R-:W-:Y:S01]  /*1150*/  BAR.SYNC.DEFER_BLOCKING 0x0 ;  /* 0x0000000000007b1d */ /* 0x000fe20000010000 */
[----:B------:R-:W-:Y:S01]  /*1160*/  FADD R7, R4, -UR4 ;  /* 0x8000000404077e21 */ /* 0x000fe20008000000 */
[----:B------:R-:W-:Y:S01]  /*1170*/  FADD R11, R11, -UR4 ;  /* 0x800000040b0b7e21 */ /* 0x000fe20008000000 */
[----:B------:R-:W-:Y:S01]  /*1180*/  FADD R3, R44, -UR4 ;  /* 0x800000042c037e21 */ /* 0x000fe20008000000 */
[----:B------:R-:W-:Y:S01]  /*1190*/  MOV R24, UR5 ;  /* 0x0000000500187c02 */ /* 0x000fe20008000f00 */
[C---:B------:R-:W-:Y:S01]  /*11a0*/  FMUL R9, R2.reuse, R9 ;  /* 0x0000000902097220 */ /* 0x040fe20000400000 */
[----:B------:R-:W-:Y:S01]  /*11b0*/  FMUL R7, R2, R7 ;  /* 0x0000000702077220 */ /* 0x000fe20000400000 */
[----:B------:R-:W-:Y:S01]  /*11c0*/  IMAD.U32 R22, RZ, RZ, UR5 ;  /* 0x00000005ff167e24 */ /* 0x000fe2000f8e00ff */
[----:B------:R-:W-:Y:S01]  /*11d0*/  MOV R10, UR5 ;  /* 0x00000005000a7c02 */ /* 0x000fe20008000f00 */
[----:B------:R-:W-:Y:S01]  /*11e0*/  FADD R29, R36, R29 ;  /* 0x0000001d241d7221 */ /* 0x000fe20000000000 */
[C---:B------:R-:W-:Y:S01]  /*11f0*/  FMUL R11, R2.reuse, R11 ;  /* 0x0000000b020b7220 */ /* 0x040fe20000400000 */
[----:B------:R-:W-:Y:S01]  /*1200*/  FMUL R4, R2, R3 ;  /* 0x0000000302047220 */ /* 0x000fe20000400000 */
[----:B0-----:R-:W-:-:S02]  /*1210*/  IMAD.U32 R19, RZ, RZ, UR5 ;  /* 0x00000005ff137e24 */ /* 0x001fc4000f8e00ff */
[----:B-1----:R-:W-:Y:S01]  /*1220*/  FFMA R17, R9, R24, UR6 ;  /* 0x0000000609117e23 */ /* 0x002fe20008000018 */
[----:B------:R-:W-:Y:S01]  /*1230*/  FFMA R9, R7, R22, UR6 ;  /* 0x0000000607097e23 */ /* 0x000fe20008000016 */
[----:B------:R-:W-:Y:S01]  /*1240*/  FADD R6, R29, R6 ;  /* 0x000000061d067221 */ /* 0x000fe20000000000 */
[----:B------:R-:W0:Y:S01]  /*1250*/  LDS.128 R12, [R5] ;  /* 0x00000000050c7984 */ /* 0x000e220000000c00 */
[----:B------:R-:W-:Y:S01]  /*1260*/  FADD R18, R35, R18 ;  /* 0x0000001223127221 */ /* 0x000fe20000000000 */
[----:B------:R-:W-:Y:S01]  /*1270*/  FADD R34, R34, R41 ;  /* 0x0000002922227221 */ /* 0x000fe20000000000 */
[----:B------:R-:W-:Y:S01]  /*1280*/  FFMA R11, R11, R10, UR6 ;  /* 0x000000060b0b7e23 */ /* 0x000fe2000800000a */
[----:B------:R-:W-:Y:S01]  /*1290*/  FFMA R7, R4, R19, UR6 ;  /* 0x0000000604077e23 */ /* 0x000fe20008000013 */
[C---:B------:R-:W-:Y:S01]  /*12a0*/  FSETP.GEU.AND P3, PT, R16.reuse, -R17, PT ;  /* 0x800000111000720b */ /* 0x040fe20003f6e000 */
[----:B------:R-:W-:Y:S01]  /*12b0*/  FADD R16, R16, R17 ;  /* 0x0000001110107221 */ /* 0x000fe20000000000 */
[----:B------:R-:W-:Y:S01]  /*12c0*/  BAR.SYNC.DEFER_BLOCKING 0x0 ;  /* 0x0000000000007b1d */ /* 0x000fe20000010000 */
[C---:B------:R-:W-:Y:S01]  /*12d0*/  FSETP.GEU.AND P2, PT, R6.reuse, -R9, PT ;  /* 0x800000090600720b */ /* 0x040fe20003f4e000 */
[----:B------:R-:W-:Y:S01]  /*12e0*/  FADD R6, R6, R9 ;  /* 0x0000000906067221 */ /* 0x000fe20000000000 */
[C---:B------:R-:W-:Y:S01]  /*12f0*/  FSETP.GEU.AND P1, PT, R18.reuse, -R11, PT ;  /* 0x8000000b1200720b */ /* 0x040fe20003f2e000 */
[----:B------:R-:W-:Y:S01]  /*1300*/  FADD R11, R18, R11 ;  /* 0x0000000b120b7221 */ /* 0x000fe20000000000 */
[C---:B------:R-:W-:Y:S01]  /*1310*/  FSETP.GEU.AND P0, PT, R34.reuse, -R7, PT ;  /* 0x800000072200720b */ /* 0x040fe20003f0e000 */
[----:B------:R-:W-:Y:S01]  /*1320*/  FADD R7, R34, R7 ;  /* 0x0000000722077221 */ /* 0x000fe20000000000 */
[----:B------:R-:W-:Y:S01]  /*1330*/  FSEL R9, R16, RZ, P3 ;  /* 0x000000ff10097208 */ /* 0x000fe20001800000 */
[----:B------:R-:W1:Y:S01]  /*1340*/  LDC.64 R2, c[0x0][0x250] ;  /* 0x00009400ff027b82 */ /* 0x000e620000000a00 */
[----:B------:R-:W-:-:S02]  /*1350*/  FSEL R17, R6, RZ, P2 ;  /* 0x000000ff06117208 */ /* 0x000fc40001000000 */
[----:B------:R-:W-:Y:S02]  /*1360*/  FSEL R11, R11, RZ, P1 ;  /* 0x000000ff0b0b7208 */ /* 0x000fe40000800000 */
[----:B------:R-:W-:Y:S01]  /*1370*/  FSEL R7, R7, RZ, P0 ;  /* 0x000000ff07077208 */ /* 0x000fe20000000000 */
[----:B------:R2:W-:Y:S04]  /*1380*/  STS [R0], R9 ;  /* 0x0000000900007388 */ /* 0x0005e80000000800 */
[----:B------:R3:W-:Y:S04]  /*1390*/  STS [R0+0x200], R17 ;  /* 0x0002001100007388 */ /* 0x0007e80000000800 */
[----:B------:R3:W-:Y:S04]  /*13a0*/  STS [R0+0x400], R11 ;  /* 0x0004000b00007388 */ /* 0x0007e80000000800 */
[----:B------:R3:W-:Y:S01]  /*13b0*/  STS [R0+0x600], R7 ;  /* 0x0006000700007388 */ /* 0x0007e20000000800 */
[----:B------:R-:W-:Y:S01]  /*13c0*/  BAR.SYNC.DEFER_BLOCKING 0x0 ;  /* 0x0000000000007b1d */ /* 0x000fe20000010000 */
[----:B------:R-:W-:-:S02]  /*13d0*/  PLOP3.LUT P3, PT, PT, PT, UP0, 0x80, 0x0 ;  /* 0x000000000000781c */ /* 0x000fc40003f6f008 */
[----:B------:R-:W-:Y:S01]  /*13e0*/  PLOP3.LUT P0, PT, PT, PT, UP0, 0x40, 0x0 ;  /* 0x000000000000781c */ /* 0x000fe20003f0e808 */
[----:B------:R-:W-:-:S04]  /*13f0*/  IMAD R20, R20, 0x480000, R25 ;  /* 0x0048000014147824 */ /* 0x000fc800078e0219 */
[----:B-1----:R-:W-:Y:S01]  /*1400*/  IMAD.WIDE R20, R20, 0x4, R2 ;  /* 0x0000000414147825 */ /* 0x002fe200078e0202 */
[----:B------:R-:W-:Y:S02]  /*1410*/  MOV R10, UR11 ;  /* 0x0000000b000a7c02 */ /* 0x000fe40008000f00 */
[----:B--2---:R-:W-:Y:S01]  /*1420*/  MOV R9, UR14 ;  /* 0x0000000e00097c02 */ /* 0x004fe20008000f00 */
[----:B------:R-:W-:Y:S02]  /*1430*/  IMAD.U32 R19, RZ, RZ, UR7 ;  /* 0x00000007ff137e24 */ /* 0x000fe4000f8e00ff */
[----:B0-----:R3:W-:Y:S02]  /*1440*/  @!P3 STG.E.128 desc[UR12][R20.64], R12 ;  /* 0x0000000c1400b986 */ /* 0x0017e4000c101d0c */
[----:B------:R-:W-:Y:S05]  /*1450*/  @!P0 EXIT ;  /* 0x000000000000894d */ /* 0x000fea0003800000 */
[----:B---3--:R-:W0:Y:S01]  /*1460*/  LDS.128 R4, [R5] ;  /* 0x0000000005047984 */ /* 0x008e220000000c00 */
[----:B------:R-:W-:-:S04]  /*1470*/  LOP3.LUT R8, R8, 0x200, R9, 0xfe, !PT ;  /* 0x0000020008087812 */ /* 0x000fc800078efe09 */
[----:B------:R-:W-:-:S04]  /*1480*/  LEA.HI R0, R19, R8, RZ, 0xc ;  /* 0x0000000813007211 */ /* 0x000fc800078f60ff */
[----:B------:R-:W-:Y:S02]  /*1490*/  LOP3.LUT R9, R0, 0xfffff000, RZ, 0xc0, !PT ;  /* 0xfffff00000097812 */ /* 0x000fe400078ec0ff */
[----:B------:R-:W-:Y:S02]  /*14a0*/  SHF.R.S32.HI R0, RZ, 0xc, R0 ;  /* 0x0000000cff007819 */ /* 0x000fe40000011400 */
[----:B------:R-:W-:-:S04]  /*14b0*/  IADD3 R9, R8, -R9, RZ ;  /* 0x8000000908097210 */ /* 0x000fc80007ffe0ff */
[----:B------:R-:W-:-:S05]  /*14c0*/  LEA R9, R10, R9, 0xc ;  /* 0x000000090a097211 */ /* 0x000fca00078e60ff */
[----:B------:R-:W-:-:S04]  /*14d0*/  IMAD R9, R0, 0x480000, R9 ;  /* 0x0048000000097824 */ /* 0x000fc800078e0209 */
[----:B------:R-:W-:-:S05]  /*14e0*/  IMAD.WIDE R2, R9, 0x4, R2 ;  /* 0x0000000409027825 */ /* 0x000fca00078e0202 */
[----:B0-----:R-:W-:Y:S01]  /*14f0*/  STG.E.128 desc[UR12][R2.64], R4 ;  /* 0x0000000402007986 */ /* 0x001fe2000c101d0c */
[----:B------:R-:W-:Y:S05]  /*1500*/  EXIT ;  /* 0x000000000000794d */ /* 0x000fea0003800000 */
.L_x_0:
[----:B------:R-:W-:-:S00]  /*1510*/  BRA `(.L_x_0) ;  /* 0xfffffffc00fc7947 */ /* 0x000fc0000383ffff */
[----:B------:R-:W-:-:S00]  /*1520*/  NOP ;  /* 0x0000000000007918 */ /* 0x000fc00000000000 */
        /* <DEDUP_REMOVED lines=13> */
.L_x_1:


//--------------------- .nv.global.init           --------------------------
	.section	.nv.global.init,"aw",@progbits
.nv.global.init:
	.type		_$_str,@object
	.size		_$_str,(_$_str_$_2 - _$_str)
_$_str:
        /*0000*/ 	.byte	0x5f, 0x5f, 0x43, 0x55, 0x44, 0x41, 0x5f, 0x46, 0x54, 0x5a, 0x00
	.type		_$_str_$_2,@object
	.size		_$_str_$_2,(.L_1 - _$_str_$_2)
_$_str_$_2:
        /*000b*/ 	.byte	0x5f, 0x5f, 0x43, 0x55, 0x44, 0x41, 0x5f, 0x50, 0x52, 0x45, 0x43, 0x5f, 0x53, 0x51, 0x52, 0x54
        /*001b*/ 	.byte	0x00
.L_1:


//--------------------- .nv.shared.triton_poi_fused__native_batch_norm_legit_no_training_add_mul_relu_7 --------------------------
	.section	.nv.shared.triton_poi_fused__native_batch_norm_legit_no_training_add_mul_relu_7,"aw",@nobits
	.sectionflags	@""
	.align	16
	.zero		1024


//--------------------- .nv.constant0.triton_poi_fused__native_batch_norm_legit_no_training_add_mul_relu_7 --------------------------
	.section	.nv.constant0.triton_poi_fused__native_batch_norm_legit_no_training_add_mul_relu_7,"a",@progbits
	.sectionflags	@""
	.align	4
.nv.constant0.triton_poi_fused__native_batch_norm_legit_no_training_add_mul_relu_7:
	.zero		608
